//
// Generated by NVIDIA NVVM Compiler
//
// Compiler Build ID: CL-36424714
// Cuda compilation tools, release 13.0, V13.0.88
// Based on NVVM 20.0.0
//

.version 9.0
.target sm_100
.address_size 64

	// .globl	_Z10kernel_addPKiS0_Pi

.visible .entry _Z10kernel_addPKiS0_Pi(
	.param .u64 .ptr .align 1 _Z10kernel_addPKiS0_Pi_param_0,
	.param .u64 .ptr .align 1 _Z10kernel_addPKiS0_Pi_param_1,
	.param .u64 .ptr .align 1 _Z10kernel_addPKiS0_Pi_param_2
)
{
	.reg .b32 	%r<4>;
	.reg .b64 	%rd<7>;

	ld.param.u64 	%rd1, [_Z10kernel_addPKiS0_Pi_param_0];
	ld.param.u64 	%rd2, [_Z10kernel_addPKiS0_Pi_param_1];
	ld.param.u64 	%rd3, [_Z10kernel_addPKiS0_Pi_param_2];
	cvta.to.global.u64 	%rd4, %rd3;
	cvta.to.global.u64 	%rd5, %rd2;
	cvta.to.global.u64 	%rd6, %rd1;
	ld.global.u32 	%r1, [%rd6];
	ld.global.u32 	%r2, [%rd5];
	add.s32 	%r3, %r2, %r1;
	st.global.u32 	[%rd4], %r3;
	ret;

}


// ===== COMPILED SASS (sm_100) =====

	.target	sm_100

	.elftype	@"ET_EXEC"


//--------------------- .note.nv.tkinfo           --------------------------
	.section	.note.nv.tkinfo,"",@"SHT_NOTE"
	.sectionflags	@"SHF_NOTE_NV_TKINFO"
	.tkinfo
        /*0018*/ 	.word	0x00000002
        /*0030*/ 	.string	""
        /*0030*/ 	.string	"ptxas"
        /*0030*/ 	.string	"Cuda compilation tools, release 13.0, V13.0.88"
        /*0030*/ 	.string	"Build cuda_13.0.r13.0/compiler.36424714_0"
        /*0030*/ 	.string	"-arch sm_100 -m 64 "



//--------------------- .note.nv.cuinfo           --------------------------
	.section	.note.nv.cuinfo,"",@"SHT_NOTE"
	.sectionflags	@"SHF_NOTE_NV_CUINFO"
        /*0018*/ 	.short	0x0002
        /*001a*/ 	.short	0x0064
        /*001c*/ 	.short	0x0082
	.zero		2


//--------------------- .nv.info                  --------------------------
	.section	.nv.info,"",@"SHT_CUDA_INFO"
	.align	4


	//----- nvinfo : EIATTR_REGCOUNT
	.align		4
        /*0000*/ 	.byte	0x04, 0x2f
        /*0002*/ 	.short	(.L_1 - .L_0)
	.align		4
.L_0:
        /*0004*/ 	.word	index@(_Z10kernel_addPKiS0_Pi)
        /*0008*/ 	.word	0x0000000c


	//----- nvinfo : EIATTR_FRAME_SIZE
	.align		4
.L_1:
        /*000c*/ 	.byte	0x04, 0x11
        /*000e*/ 	.short	(.L_3 - .L_2)
	.align		4
.L_2:
        /*0010*/ 	.word	index@(_Z10kernel_addPKiS0_Pi)
        /*0014*/ 	.word	0x00000000


	//----- nvinfo : EIATTR_MIN_STACK_SIZE
	.align		4
.L_3:
        /*0018*/ 	.byte	0x04, 0x12
        /*001a*/ 	.short	(.L_5 - .L_4)
	.align		4
.L_4:
        /*001c*/ 	.word	index@(_Z10kernel_addPKiS0_Pi)
        /*0020*/ 	.word	0x00000000
.L_5:


//--------------------- .nv.compat                --------------------------
	.section	.nv.compat,"",@"SHT_CUDA_COMPAT_INFO"
	.align	4
        /*0000*/ 	.byte	0x02, 0x09, 0x00, 0x00, 0x02, 0x02, 0x01, 0x00, 0x02, 0x05, 0x05, 0x00, 0x03, 0x07, 0x01, 0x01
        /*0010*/ 	.byte	0x02, 0x03, 0x00, 0x00, 0x02, 0x06, 0x01, 0x00, 0x04, 0x0b, 0x08, 0x00, 0x09, 0x00, 0x00, 0x00
        /*0020*/ 	.byte	0x00, 0x00, 0x00, 0x00


//--------------------- .nv.info._Z10kernel_addPKiS0_Pi --------------------------
	.section	.nv.info._Z10kernel_addPKiS0_Pi,"",@"SHT_CUDA_INFO"
	.sectionflags	@""
	.align	4


	//----- nvinfo : EIATTR_CUDA_API_VERSION
	.align		4
        /*0000*/ 	.byte	0x04, 0x37
        /*0002*/ 	.short	(.L_7 - .L_6)
.L_6:
        /*0004*/ 	.word	0x00000082


	//----- nvinfo : EIATTR_KPARAM_INFO
	.align		4
.L_7:
        /*0008*/ 	.byte	0x04, 0x17
        /*000a*/ 	.short	(.L_9 - .L_8)
.L_8:
        /*000c*/ 	.word	0x00000000
        /*0010*/ 	.short	0x0002
        /*0012*/ 	.short	0x0010
        /*0014*/ 	.byte	0x00, 0xf5, 0x21, 0x00


	//----- nvinfo : EIATTR_KPARAM_INFO
	.align		4
.L_9:
        /*0018*/ 	.byte	0x04, 0x17
        /*001a*/ 	.short	(.L_11 - .L_10)
.L_10:
        /*001c*/ 	.word	0x00000000
        /*0020*/ 	.short	0x0001
        /*0022*/ 	.short	0x0008
        /*0024*/ 	.byte	0x00, 0xf5, 0x21, 0x00


	//----- nvinfo : EIATTR_KPARAM_INFO
	.align		4
.L_11:
        /*0028*/ 	.byte	0x04, 0x17
        /*002a*/ 	.short	(.L_13 - .L_12)
.L_12:
        /*002c*/ 	.word	0x00000000
        /*0030*/ 	.short	0x0000
        /*0032*/ 	.short	0x0000
        /*0034*/ 	.byte	0x00, 0xf5, 0x21, 0x00


	//----- nvinfo : EIATTR_SPARSE_MMA_MASK
	.align		4
.L_13:
        /*0038*/ 	.byte	0x03, 0x50
        /*003a*/ 	.short	0x0000


	//----- nvinfo : EIATTR_MAXREG_COUNT
	.align		4
        /*003c*/ 	.byte	0x03, 0x1b
        /*003e*/ 	.short	0x00ff


	//----- nvinfo : EIATTR_MERCURY_ISA_VERSION
	.align		4
        /*0040*/ 	.byte	0x03, 0x5f
        /*0042*/ 	.short	0x0101


	//----- nvinfo : EIATTR_VRC_CTA_INIT_COUNT
	.align		4
        /*0044*/ 	.byte	0x02, 0x4a
	.zero		1
	.zero		1


	//----- nvinfo : EIATTR_EXIT_INSTR_OFFSETS
	.align		4
        /*0048*/ 	.byte	0x04, 0x1c
        /*004a*/ 	.short	(.L_15 - .L_14)


	//   ....[0]....
.L_14:
        /*004c*/ 	.word	0x00000090


	//----- nvinfo : EIATTR_CBANK_PARAM_SIZE
	.align		4
.L_15:
        /*0050*/ 	.byte	0x03, 0x19
        /*0052*/ 	.short	0x0018


	//----- nvinfo : EIATTR_PARAM_CBANK
	.align		4
        /*0054*/ 	.byte	0x04, 0x0a
        /*0056*/ 	.short	(.L_17 - .L_16)
	.align		4
.L_16:
        /*0058*/ 	.word	index@(.nv.constant0._Z10kernel_addPKiS0_Pi)
        /*005c*/ 	.short	0x0380
        /*005e*/ 	.short	0x0018


	//----- nvinfo : EIATTR_SW_WAR
	.align		4
.L_17:
        /*0060*/ 	.byte	0x04, 0x36
        /*0062*/ 	.short	(.L_19 - .L_18)
.L_18:
        /*0064*/ 	.word	0x00000008
.L_19:


//--------------------- .nv.callgraph             --------------------------
	.section	.nv.callgraph,"",@"SHT_CUDA_CALLGRAPH"
	.align	4
	.sectionentsize	8
	.align		4
        /*0000*/ 	.word	0x00000000
	.align		4
        /*0004*/ 	.word	0xffffffff
	.align		4
        /*0008*/ 	.word	0x00000000
	.align		4
        /*000c*/ 	.word	0xfffffffe
	.align		4
        /*0010*/ 	.word	0x00000000
	.align		4
        /*0014*/ 	.word	0xfffffffd
	.align		4
        /*0018*/ 	.word	0x00000000
	.align		4
        /*001c*/ 	.word	0xfffffffc


//--------------------- .text._Z10kernel_addPKiS0_Pi --------------------------
	.section	.text._Z10kernel_addPKiS0_Pi,"ax",@progbits
	.align	128
        .global         _Z10kernel_addPKiS0_Pi
        .type           _Z10kernel_addPKiS0_Pi,@function
        .size           _Z10kernel_addPKiS0_Pi,(.L_x_1 - _Z10kernel_addPKiS0_Pi)
        .other          _Z10kernel_addPKiS0_Pi,@"STO_CUDA_ENTRY STV_DEFAULT"
_Z10kernel_addPKiS0_Pi:
.text._Z10kernel_addPKiS0_Pi:
[----:B------:R-:W-:Y:S08]  /*0000*/  LDC R1, c[0x0][0x37c] ;  /* 0x0000df00ff017b82 */ /* 0x000ff00000000800 */
[----:B------:R-:W0:Y:S01]  /*0010*/  LDC.64 R2, c[0x0][0x380] ;  /* 0x0000e000ff027b82 */ /* 0x000e220000000a00 */
[----:B------:R-:W0:Y:S07]  /*0020*/  LDCU.64 UR4, c[0x0][0x358] ;  /* 0x00006b00ff0477ac */ /* 0x000e2e0008000a00 */
[----:B------:R-:W1:Y:S01]  /*0030*/  LDC.64 R4, c[0x0][0x388] ;  /* 0x0000e200ff047b82 */ /* 0x000e620000000a00 */
[----:B0-----:R-:W2:Y:S04]  /*0040*/  LDG.E R2, desc[UR4][R2.64] ;  /* 0x0000000402027981 */ /* 0x001ea8000c1e1900 */
[----:B-1----:R-:W2:Y:S03]  /*0050*/  LDG.E R5, desc[UR4][R4.64] ;  /* 0x0000000404057981 */ /* 0x002ea6000c1e1900 */
[----:B------:R-:W0:Y:S01]  /*0060*/  LDC.64 R6, c[0x0][0x390] ;  /* 0x0000e400ff067b82 */ /* 0x000e220000000a00 */
[----:B--2---:R-:W-:-:S05]  /*0070*/  IADD3 R9, PT, PT, R2, R5, RZ ;  /* 0x0000000502097210 */ /* 0x004fca0007ffe0ff */
[----:B0-----:R-:W-:Y:S01]  /*0080*/  STG.E desc[UR4][R6.64], R9 ;  /* 0x0000000906007986 */ /* 0x001fe2000c101904 */
[----:B------:R-:W-:Y:S05]  /*0090*/  EXIT ;  /* 0x000000000000794d */ /* 0x000fea0003800000 */
.L_x_0:
[----:B------:R-:W-:-:S00]  /*00a0*/  BRA `(.L_x_0) ;  /* 0xfffffffc00fc7947 */ /* 0x000fc0000383ffff */
[----:B------:R-:W-:-:S00]  /*00b0*/  NOP ;  /* 0x0000000000007918 */ /* 0x000fc00000000000 */
        /* <DEDUP_REMOVED lines=12> */
.L_x_1:


//--------------------- .nv.shared.reserved.0     --------------------------
	.section	.nv.shared.reserved.0,"aw",@nobits
	.weak		__nv_reservedSMEM_offset_0_alias
	.size		__nv_reservedSMEM_offset_0_alias, 0, 64
	.other		__nv_reservedSMEM_offset_0_alias,@"STO_CUDA_RESERVED_SHARED STV_DEFAULT"
__nv_reservedSMEM_offset_0_alias:
	.zero		0
	.zero		64


//--------------------- .nv.constant0._Z10kernel_addPKiS0_Pi --------------------------
	.section	.nv.constant0._Z10kernel_addPKiS0_Pi,"a",@progbits
	.sectionflags	@""
	.align	4
.nv.constant0._Z10kernel_addPKiS0_Pi:
	.zero		920


//--------------------- SYMBOLS --------------------------

	.type		.nv.reservedSmem.offset0,@object
	.size		.nv.reservedSmem.offset0,0x4
